//
// Generated by NVIDIA NVVM Compiler
//
// Compiler Build ID: CL-36424714
// Cuda compilation tools, release 13.0, V13.0.88
// Based on NVVM 20.0.0
//

.version 9.0
.target sm_100
.address_size 64

	// .globl	_Z6kernelP6float4PKy

.visible .entry _Z6kernelP6float4PKy(
	.param .u64 .ptr .align 1 _Z6kernelP6float4PKy_param_0,
	.param .u64 .ptr .align 1 _Z6kernelP6float4PKy_param_1
)
{
	.reg .b32 	%r<2>;
	.reg .b32 	%f<8>;
	.reg .b64 	%rd<8>;

	ld.param.u64 	%rd1, [_Z6kernelP6float4PKy_param_0];
	ld.param.u64 	%rd2, [_Z6kernelP6float4PKy_param_1];
	cvta.to.global.u64 	%rd3, %rd1;
	cvta.to.global.u64 	%rd4, %rd2;
	mov.u32 	%r1, %ctaid.x;
	mul.wide.u32 	%rd5, %r1, 8;
	add.s64 	%rd6, %rd4, %rd5;
	ld.global.u64 	%rd7, [%rd6];
	mov.f32 	%f1, 0f3E99999A;
	mov.f32 	%f2, 0f3E4CCCCD;
	mov.f32 	%f3, 0f3DCCCCCD;
	tex.3d.v4.f32.f32 	{%f4, %f5, %f6, %f7}, [%rd7, {%f3, %f2, %f1, %f1}];
	st.global.v4.f32 	[%rd3], {%f4, %f5, %f6, %f7};
	ret;

}


// ===== COMPILED SASS (sm_100) =====

	.target	sm_100

	.elftype	@"ET_EXEC"


//--------------------- .note.nv.tkinfo           --------------------------
	.section	.note.nv.tkinfo,"",@"SHT_NOTE"
	.sectionflags	@"SHF_NOTE_NV_TKINFO"
	.tkinfo
        /*0018*/ 	.word	0x00000002
        /*0030*/ 	.string	""
        /*0030*/ 	.string	"ptxas"
        /*0030*/ 	.string	"Cuda compilation tools, release 13.0, V13.0.88"
        /*0030*/ 	.string	"Build cuda_13.0.r13.0/compiler.36424714_0"
        /*0030*/ 	.string	"-arch sm_100 -m 64 "



//--------------------- .note.nv.cuinfo           --------------------------
	.section	.note.nv.cuinfo,"",@"SHT_NOTE"
	.sectionflags	@"SHF_NOTE_NV_CUINFO"
        /*0018*/ 	.short	0x0002
        /*001a*/ 	.short	0x0064
        /*001c*/ 	.short	0x0082
	.zero		2


//--------------------- .nv.info                  --------------------------
	.section	.nv.info,"",@"SHT_CUDA_INFO"
	.align	4


	//----- nvinfo : EIATTR_REGCOUNT
	.align		4
        /*0000*/ 	.byte	0x04, 0x2f
        /*0002*/ 	.short	(.L_1 - .L_0)
	.align		4
.L_0:
        /*0004*/ 	.word	index@(_Z6kernelP6float4PKy)
        /*0008*/ 	.word	0x0000000e


	//----- nvinfo : EIATTR_FRAME_SIZE
	.align		4
.L_1:
        /*000c*/ 	.byte	0x04, 0x11
        /*000e*/ 	.short	(.L_3 - .L_2)
	.align		4
.L_2:
        /*0010*/ 	.word	index@(_Z6kernelP6float4PKy)
        /*0014*/ 	.word	0x00000000


	//----- nvinfo : EIATTR_MIN_STACK_SIZE
	.align		4
.L_3:
        /*0018*/ 	.byte	0x04, 0x12
        /*001a*/ 	.short	(.L_5 - .L_4)
	.align		4
.L_4:
        /*001c*/ 	.word	index@(_Z6kernelP6float4PKy)
        /*0020*/ 	.word	0x00000000
.L_5:


//--------------------- .nv.compat                --------------------------
	.section	.nv.compat,"",@"SHT_CUDA_COMPAT_INFO"
	.align	4
        /*0000*/ 	.byte	0x02, 0x09, 0x00, 0x00, 0x02, 0x02, 0x02, 0x00, 0x02, 0x05, 0x05, 0x00, 0x03, 0x07, 0x01, 0x01
        /*0010*/ 	.byte	0x02, 0x03, 0x00, 0x00, 0x02, 0x06, 0x01, 0x00, 0x04, 0x0b, 0x08, 0x00, 0x09, 0x00, 0x00, 0x00
        /*0020*/ 	.byte	0x00, 0x00, 0x00, 0x00


//--------------------- .nv.info._Z6kernelP6float4PKy --------------------------
	.section	.nv.info._Z6kernelP6float4PKy,"",@"SHT_CUDA_INFO"
	.sectionflags	@""
	.align	4


	//----- nvinfo : EIATTR_CUDA_API_VERSION
	.align		4
        /*0000*/ 	.byte	0x04, 0x37
        /*0002*/ 	.short	(.L_7 - .L_6)
.L_6:
        /*0004*/ 	.word	0x00000082


	//----- nvinfo : EIATTR_KPARAM_INFO
	.align		4
.L_7:
        /*0008*/ 	.byte	0x04, 0x17
        /*000a*/ 	.short	(.L_9 - .L_8)
.L_8:
        /*000c*/ 	.word	0x00000000
        /*0010*/ 	.short	0x0001
        /*0012*/ 	.short	0x0008
        /*0014*/ 	.byte	0x00, 0xf5, 0x21, 0x00


	//----- nvinfo : EIATTR_KPARAM_INFO
	.align		4
.L_9:
        /*0018*/ 	.byte	0x04, 0x17
        /*001a*/ 	.short	(.L_11 - .L_10)
.L_10:
        /*001c*/ 	.word	0x00000000
        /*0020*/ 	.short	0x0000
        /*0022*/ 	.short	0x0000
        /*0024*/ 	.byte	0x00, 0xf5, 0x21, 0x00


	//----- nvinfo : EIATTR_SPARSE_MMA_MASK
	.align		4
.L_11:
        /*0028*/ 	.byte	0x03, 0x50
        /*002a*/ 	.short	0x0000


	//----- nvinfo : EIATTR_MAXREG_COUNT
	.align		4
        /*002c*/ 	.byte	0x03, 0x1b
        /*002e*/ 	.short	0x00ff


	//----- nvinfo : EIATTR_MERCURY_ISA_VERSION
	.align		4
        /*0030*/ 	.byte	0x03, 0x5f
        /*0032*/ 	.short	0x0101


	//----- nvinfo : EIATTR_VRC_CTA_INIT_COUNT
	.align		4
        /*0034*/ 	.byte	0x02, 0x4a
	.zero		1
	.zero		1


	//----- nvinfo : EIATTR_EXIT_INSTR_OFFSETS
	.align		4
        /*0038*/ 	.byte	0x04, 0x1c
        /*003a*/ 	.short	(.L_13 - .L_12)


	//   ....[0]....
.L_12:
        /*003c*/ 	.word	0x000000f0


	//----- nvinfo : EIATTR_CBANK_PARAM_SIZE
	.align		4
.L_13:
        /*0040*/ 	.byte	0x03, 0x19
        /*0042*/ 	.short	0x0010


	//----- nvinfo : EIATTR_PARAM_CBANK
	.align		4
        /*0044*/ 	.byte	0x04, 0x0a
        /*0046*/ 	.short	(.L_15 - .L_14)
	.align		4
.L_14:
        /*0048*/ 	.word	index@(.nv.constant0._Z6kernelP6float4PKy)
        /*004c*/ 	.short	0x0380
        /*004e*/ 	.short	0x0010


	//----- nvinfo : EIATTR_SW_WAR
	.align		4
.L_15:
        /*0050*/ 	.byte	0x04, 0x36
        /*0052*/ 	.short	(.L_17 - .L_16)
.L_16:
        /*0054*/ 	.word	0x00000008
.L_17:


//--------------------- .nv.callgraph             --------------------------
	.section	.nv.callgraph,"",@"SHT_CUDA_CALLGRAPH"
	.align	4
	.sectionentsize	8
	.align		4
        /*0000*/ 	.word	0x00000000
	.align		4
        /*0004*/ 	.word	0xffffffff
	.align		4
        /*0008*/ 	.word	0x00000000
	.align		4
        /*000c*/ 	.word	0xfffffffe
	.align		4
        /*0010*/ 	.word	0x00000000
	.align		4
        /*0014*/ 	.word	0xfffffffd
	.align		4
        /*0018*/ 	.word	0x00000000
	.align		4
        /*001c*/ 	.word	0xfffffffc


//--------------------- .text._Z6kernelP6float4PKy --------------------------
	.section	.text._Z6kernelP6float4PKy,"ax",@progbits
	.align	128
        .global         _Z6kernelP6float4PKy
        .type           _Z6kernelP6float4PKy,@function
        .size           _Z6kernelP6float4PKy,(.L_x_1 - _Z6kernelP6float4PKy)
        .other          _Z6kernelP6float4PKy,@"STO_CUDA_ENTRY STV_DEFAULT"
_Z6kernelP6float4PKy:
.text._Z6kernelP6float4PKy:
[----:B------:R-:W-:Y:S01]  /*0000*/  LDC R1, c[0x0][0x37c] ;  /* 0x0000df00ff017b82 */ /* 0x000fe20000000800 */
[----:B------:R-:W0:Y:S07]  /*0010*/  S2R R5, SR_CTAID.X ;  /* 0x0000000000057919 */ /* 0x000e2e0000002500 */
[----:B------:R-:W0:Y:S01]  /*0020*/  LDC.64 R2, c[0x0][0x388] ;  /* 0x0000e200ff027b82 */ /* 0x000e220000000a00 */
[----:B------:R-:W1:Y:S01]  /*0030*/  LDCU.64 UR6, c[0x0][0x358] ;  /* 0x00006b00ff0677ac */ /* 0x000e620008000a00 */
[----:B0-----:R-:W-:-:S06]  /*0040*/  IMAD.WIDE.U32 R2, R5, 0x8, R2 ;  /* 0x0000000805027825 */ /* 0x001fcc00078e0002 */
[----:B-1----:R-:W2:Y:S01]  /*0050*/  LDG.E R2, desc[UR6][R2.64] ;  /* 0x0000000602027981 */ /* 0x002ea2000c1e1900 */
[----:B------:R-:W-:Y:S02]  /*0060*/  HFMA2 R9, -RZ, RZ, 1.57421875, -19.203125 ;  /* 0x3e4ccccdff097431 */ /* 0x000fe400000001ff */
[----:B------:R-:W-:Y:S01]  /*0070*/  IMAD.MOV.U32 R11, RZ, RZ, -0x3e000000 ;  /* 0xc2000000ff0b7424 */ /* 0x000fe200078e00ff */
[----:B------:R-:W-:Y:S01]  /*0080*/  MOV R10, 0x3e99999a ;  /* 0x3e99999a000a7802 */ /* 0x000fe20000000f00 */
[----:B------:R-:W-:Y:S01]  /*0090*/  IMAD.MOV.U32 R8, RZ, RZ, 0x3dcccccd ;  /* 0x3dcccccdff087424 */ /* 0x000fe200078e00ff */
[----:B------:R-:W-:Y:S01]  /*00a0*/  UMOV UR5, URZ ;  /* 0x000000ff00057c82 */ /* 0x000fe20008000000 */
[----:B--2---:R-:W-:-:S13]  /*00b0*/  R2UR UR4, R2 ;  /* 0x00000000020472ca */ /* 0x004fda00000e0000 */
[----:B------:R-:W5:Y:S01]  /*00c0*/  TEX.LL R10, R8, R8, R11, UR4, 3D ;  /* 0x48ff040b08087f60 */ /* 0x000f6200089e0f0a */
[----:B------:R-:W0:Y:S02]  /*00d0*/  LDC.64 R4, c[0x0][0x380] ;  /* 0x0000e000ff047b82 */ /* 0x000e240000000a00 */
[----:B0----5:R-:W-:Y:S01]  /*00e0*/  STG.E.128 desc[UR6][R4.64], R8 ;  /* 0x0000000804007986 */ /* 0x021fe2000c101d06 */
[----:B------:R-:W-:Y:S05]  /*00f0*/  EXIT ;  /* 0x000000000000794d */ /* 0x000fea0003800000 */
.L_x_0:
[----:B------:R-:W-:-:S00]  /*0100*/  BRA `(.L_x_0) ;  /* 0xfffffffc00fc7947 */ /* 0x000fc0000383ffff */
[----:B------:R-:W-:-:S00]  /*0110*/  NOP ;  /* 0x0000000000007918 */ /* 0x000fc00000000000 */
        /* <DEDUP_REMOVED lines=14> */
.L_x_1:


//--------------------- .nv.shared.reserved.0     --------------------------
	.section	.nv.shared.reserved.0,"aw",@nobits
	.weak		__nv_reservedSMEM_offset_0_alias
	.size		__nv_reservedSMEM_offset_0_alias, 0, 64
	.other		__nv_reservedSMEM_offset_0_alias,@"STO_CUDA_RESERVED_SHARED STV_DEFAULT"
__nv_reservedSMEM_offset_0_alias:
	.zero		0
	.zero		64


//--------------------- .nv.constant0._Z6kernelP6float4PKy --------------------------
	.section	.nv.constant0._Z6kernelP6float4PKy,"a",@progbits
	.sectionflags	@""
	.align	4
.nv.constant0._Z6kernelP6float4PKy:
	.zero		912


//--------------------- SYMBOLS --------------------------

	.type		.nv.reservedSmem.offset0,@object
	.size		.nv.reservedSmem.offset0,0x4
